	.headerflags	@"EF_CUDA_TEXMODE_UNIFIED EF_CUDA_64BIT_ADDRESS EF_CUDA_ACCELERATORS EF_CUDA_SM90 EF_CUDA_VIRTUAL_SM(EF_CUDA_SM90)"
	.elftype	@"ET_EXEC"


//--------------------- .nv.info                  --------------------------
	.section	.nv.info,"",@"SHT_CUDA_INFO"
	.align	4


	//----- nvinfo : EIATTR_REGCOUNT
	.align		4
        /*0000*/ 	.byte	0x04, 0x2f
        /*0002*/ 	.short	(.L_3 - .L_2)
	.align		4
.L_2:
        /*0004*/ 	.word	index@(triton_poi_fused__native_batch_norm_legit_no_training_convolution_22)
        /*0008*/ 	.word	0x00000016


	//----- nvinfo : EIATTR_MIN_STACK_SIZE
	.align		4
.L_3:
        /*000c*/ 	.byte	0x04, 0x12
        /*000e*/ 	.short	(.L_5 - .L_4)
	.align		4
.L_4:
        /*0010*/ 	.word	index@(triton_poi_fused__native_batch_norm_legit_no_training_convolution_22)
        /*0014*/ 	.word	0x00000000


	//----- nvinfo : EIATTR_FRAME_SIZE
	.align		4
.L_5:
        /*0018*/ 	.byte	0x04, 0x11
        /*001a*/ 	.short	(.L_7 - .L_6)
	.align		4
.L_6:
        /*001c*/ 	.word	index@(triton_poi_fused__native_batch_norm_legit_no_training_convolution_22)
        /*0020*/ 	.word	0x00000000


	//----- nvinfo : EIATTR_MIN_STACK_SIZE
	.align		4
.L_7:
        /*0024*/ 	.byte	0x04, 0x12
        /*0026*/ 	.short	(.L_9 - .L_8)
	.align		4
.L_8:
        /*0028*/ 	.word	index@(triton_poi_fused__native_batch_norm_legit_no_training_convolution_22)
        /*002c*/ 	.word	0x00000000
.L_9:


//--------------------- .nv.info.triton_poi_fused__native_batch_norm_legit_no_training_convolution_22 --------------------------
	.section	.nv.info.triton_poi_fused__native_batch_norm_legit_no_training_convolution_22,"",@"SHT_CUDA_INFO"
	.sectionflags	@""
	.align	4


	//----- nvinfo : EIATTR_CUDA_API_VERSION
	.align		4
        /*0000*/ 	.byte	0x04, 0x37
        /*0002*/ 	.short	(.L_11 - .L_10)
.L_10:
        /*0004*/ 	.word	0x0000007c


	//----- nvinfo : EIATTR_KPARAM_INFO
	.align		4
.L_11:
        /*0008*/ 	.byte	0x04, 0x17
        /*000a*/ 	.short	(.L_13 - .L_12)
.L_12:
        /*000c*/ 	.word	0x00000000
        /*0010*/ 	.short	0x0007
        /*0012*/ 	.short	0x0038
        /*0014*/ 	.byte	0x00, 0xf0, 0x11, 0x00


	//----- nvinfo : EIATTR_KPARAM_INFO
	.align		4
.L_13:
        /*0018*/ 	.byte	0x04, 0x17
        /*001a*/ 	.short	(.L_15 - .L_14)
.L_14:
        /*001c*/ 	.word	0x00000000
        /*0020*/ 	.short	0x0006
        /*0022*/ 	.short	0x0030
        /*0024*/ 	.byte	0x00, 0xf4, 0x21, 0x00


	//----- nvinfo : EIATTR_KPARAM_INFO
	.align		4
.L_15:
        /*0028*/ 	.byte	0x04, 0x17
        /*002a*/ 	.short	(.L_17 - .L_16)
.L_16:
        /*002c*/ 	.word	0x00000000
        /*0030*/ 	.short	0x0005
        /*0032*/ 	.short	0x0028
        /*0034*/ 	.byte	0x00, 0xf4, 0x21, 0x00


	//----- nvinfo : EIATTR_KPARAM_INFO
	.align		4
.L_17:
        /*0038*/ 	.byte	0x04, 0x17
        /*003a*/ 	.short	(.L_19 - .L_18)
.L_18:
        /*003c*/ 	.word	0x00000000
        /*0040*/ 	.short	0x0004
        /*0042*/ 	.short	0x0020
        /*0044*/ 	.byte	0x00, 0xf4, 0x21, 0x00


	//----- nvinfo : EIATTR_KPARAM_INFO
	.align		4
.L_19:
        /*0048*/ 	.byte	0x04, 0x17
        /*004a*/ 	.short	(.L_21 - .L_20)
.L_20:
        /*004c*/ 	.word	0x00000000
        /*0050*/ 	.short	0x0003
        /*0052*/ 	.short	0x0018
        /*0054*/ 	.byte	0x00, 0xf4, 0x21, 0x00


	//----- nvinfo : EIATTR_KPARAM_INFO
	.align		4
.L_21:
        /*0058*/ 	.byte	0x04, 0x17
        /*005a*/ 	.short	(.L_23 - .L_22)
.L_22:
        /*005c*/ 	.word	0x00000000
        /*0060*/ 	.short	0x0002
        /*0062*/ 	.short	0x0010
        /*0064*/ 	.byte	0x00, 0xf4, 0x21, 0x00


	//----- nvinfo : EIATTR_KPARAM_INFO
	.align		4
.L_23:
        /*0068*/ 	.byte	0x04, 0x17
        /*006a*/ 	.short	(.L_25 - .L_24)
.L_24:
        /*006c*/ 	.word	0x00000000
        /*0070*/ 	.short	0x0001
        /*0072*/ 	.short	0x0008
        /*0074*/ 	.byte	0x00, 0xf4, 0x21, 0x00


	//----- nvinfo : EIATTR_KPARAM_INFO
	.align		4
.L_25:
        /*0078*/ 	.byte	0x04, 0x17
        /*007a*/ 	.short	(.L_27 - .L_26)
.L_26:
        /*007c*/ 	.word	0x00000000
        /*0080*/ 	.short	0x0000
        /*0082*/ 	.short	0x0000
        /*0084*/ 	.byte	0x00, 0xf4, 0x21, 0x00


	//----- nvinfo : EIATTR_SPARSE_MMA_MASK
	.align		4
.L_27:
        /*0088*/ 	.byte	0x03, 0x50
        /*008a*/ 	.short	0x0000


	//----- nvinfo : EIATTR_MAXREG_COUNT
	.align		4
        /*008c*/ 	.byte	0x03, 0x1b
        /*008e*/ 	.short	0x00ff


	//----- nvinfo : EIATTR_EXIT_INSTR_OFFSETS
	.align		4
        /*0090*/ 	.byte	0x04, 0x1c
        /*0092*/ 	.short	(.L_29 - .L_28)


	//   ....[0]....
.L_28:
        /*0094*/ 	.word	0x00000380


	//----- nvinfo : EIATTR_REQNTID
	.align		4
.L_29:
        /*0098*/ 	.byte	0x04, 0x10
        /*009a*/ 	.short	(.L_31 - .L_30)
.L_30:
        /*009c*/ 	.word	0x00000080
        /*00a0*/ 	.word	0x00000001
        /*00a4*/ 	.word	0x00000001


	//----- nvinfo : EIATTR_CBANK_PARAM_SIZE
	.align		4
.L_31:
        /*00a8*/ 	.byte	0x03, 0x19
        /*00aa*/ 	.short	0x003c


	//----- nvinfo : EIATTR_PARAM_CBANK
	.align		4
        /*00ac*/ 	.byte	0x04, 0x0a
        /*00ae*/ 	.short	(.L_33 - .L_32)
	.align		4
.L_32:
        /*00b0*/ 	.word	index@(.nv.constant0.triton_poi_fused__native_batch_norm_legit_no_training_convolution_22)
        /*00b4*/ 	.short	0x0210
        /*00b6*/ 	.short	0x003c


	//----- nvinfo : EIATTR_SW_WAR
	.align		4
.L_33:
        /*00b8*/ 	.byte	0x04, 0x36
        /*00ba*/ 	.short	(.L_35 - .L_34)
.L_34:
        /*00bc*/ 	.word	0x00000008
.L_35:


//--------------------- .nv.callgraph             --------------------------
	.section	.nv.callgraph,"",@"SHT_CUDA_CALLGRAPH"
	.align	4
	.sectionentsize	8
	.align		4
        /*0000*/ 	.word	0x00000000
	.align		4
        /*0004*/ 	.word	0xffffffff
	.align		4
        /*0008*/ 	.word	0x00000000
	.align		4
        /*000c*/ 	.word	0xfffffffe
	.align		4
        /*0010*/ 	.word	0x00000000
	.align		4
        /*0014*/ 	.word	0xfffffffd
	.align		4
        /*0018*/ 	.word	0x00000000
	.align		4
        /*001c*/ 	.word	0xfffffffc


//--------------------- .nv.constant4             --------------------------
	.section	.nv.constant4,"a",@progbits
	.align	8
	.align		8
.nv.constant4:
        /*0000*/ 	.dword	_$_str
	.align		8
        /*0008*/ 	.dword	_$_str_$_2


//--------------------- .text.triton_poi_fused__native_batch_norm_legit_no_training_convolution_22 --------------------------
	.section	.text.triton_poi_fused__native_batch_norm_legit_no_training_convolution_22,"ax",@progbits
	.align	128
        .global         triton_poi_fused__native_batch_norm_legit_no_training_convolution_22
        .type           triton_poi_fused__native_batch_norm_legit_no_training_convolution_22,@function
        .size           triton_poi_fused__native_batch_norm_legit_no_training_convolution_22,(.L_x_1 - triton_poi_fused__native_batch_norm_legit_no_training_convolution_22)
        .other          triton_poi_fused__native_batch_norm_legit_no_training_convolution_22,@"STO_CUDA_ENTRY STV_DEFAULT"
triton_poi_fused__native_batch_norm_legit_no_training_convolution_22:
.text.triton_poi_fused__native_batch_norm_legit_no_training_convolution_22:
[----:B------:R-:W-:Y:S01]  /*0000*/  LDC R1, c[0x0][0x28] ;  /* 0x00000a00ff017b82 */ /* 0x000fe20000000800 */
[----:B------:R-:W1:Y:S07]  /*0010*/  S2R R0, SR_TID.X ;  /* 0x0000000000007919 */ /* 0x000e6e0000002100 */
[----:B------:R-:W2:Y:S01]  /*0020*/  LDC.64 R14, c[0x0][0x228] ;  /* 0x00008a00ff0e7b82 */ /* 0x000ea20000000a00 */
[----:B------:R-:W-:Y:S01]  /*0030*/  ULDC.64 UR4, c[0x0][0x208] ;  /* 0x0000820000047ab9 */ /* 0x000fe20000000a00 */
[----:B------:R-:W3:Y:S06]  /*0040*/  S2R R5, SR_CTAID.X ;  /* 0x0000000000057919 */ /* 0x000eec0000002500 */
[----:B------:R-:W4:Y:S08]  /*0050*/  LDC.64 R10, c[0x0][0x218] ;  /* 0x00008600ff0a7b82 */ /* 0x000f300000000a00 */
[----:B------:R-:W5:Y:S08]  /*0060*/  LDC.64 R12, c[0x0][0x220] ;  /* 0x00008800ff0c7b82 */ /* 0x000f700000000a00 */
[----:B------:R-:W4:Y:S01]  /*0070*/  LDC.64 R16, c[0x0][0x230] ;  /* 0x00008c00ff107b82 */ /* 0x000f220000000a00 */
[----:B-1----:R-:W-:-:S02]  /*0080*/  SHF.L.U32 R0, R0, 0x1, RZ ;  /* 0x0000000100007819 */ /* 0x002fc400000006ff */
[----:B---3--:R-:W-:Y:S02]  /*0090*/  SHF.R.S32.HI R3, RZ, 0x17, R5 ;  /* 0x00000017ff037819 */ /* 0x008fe40000011405 */
[----:B------:R-:W-:Y:S02]  /*00a0*/  LOP3.LUT R0, R0, 0xfe, RZ, 0xc0, !PT ;  /* 0x000000fe00007812 */ /* 0x000fe400078ec0ff */
[----:B------:R-:W-:Y:S02]  /*00b0*/  SGXT R3, R3, 0x1 ;  /* 0x000000010303781a */ /* 0x000fe40000000200 */
[----:B------:R-:W-:Y:S02]  /*00c0*/  LEA R0, R5, R0, 0x8 ;  /* 0x0000000005007211 */ /* 0x000fe400078e40ff */
[----:B------:R-:W1:Y:S02]  /*00d0*/  LDC.64 R4, c[0x0][0x238] ;  /* 0x00008e00ff047b82 */ /* 0x000e640000000a00 */
[----:B------:R-:W-:-:S04]  /*00e0*/  LEA.HI R3, R3, R0, RZ, 0x4 ;  /* 0x0000000003037211 */ /* 0x000fc800078f20ff */
[--C-:B------:R-:W-:Y:S02]  /*00f0*/  SHF.R.S32.HI R2, RZ, 0x4, R3.reuse ;  /* 0x00000004ff027819 */ /* 0x100fe40000011403 */
[----:B------:R-:W-:-:S04]  /*0100*/  SHF.R.S32.HI R3, RZ, 0x1f, R3 ;  /* 0x0000001fff037819 */ /* 0x000fc80000011403 */
[----:B------:R-:W-:-:S04]  /*0110*/  LEA.HI R3, R3, R2, RZ, 0x9 ;  /* 0x0000000203037211 */ /* 0x000fc800078f48ff */
[----:B------:R-:W-:-:S04]  /*0120*/  LOP3.LUT R3, R3, 0xfffffe00, RZ, 0xc0, !PT ;  /* 0xfffffe0003037812 */ /* 0x000fc800078ec0ff */
[----:B------:R-:W-:Y:S02]  /*0130*/  IADD3 R19, R2, -R3, RZ ;  /* 0x8000000302137210 */ /* 0x000fe40007ffe0ff */
[----:B------:R-:W3:Y:S03]  /*0140*/  LDC.64 R2, c[0x0][0x210] ;  /* 0x00008400ff027b82 */ /* 0x000ee60000000a00 */
[----:B--2---:R-:W-:-:S05]  /*0150*/  IMAD.WIDE R14, R19, 0x4, R14 ;  /* 0x00000004130e7825 */ /* 0x004fca00078e020e */
[----:B------:R2:W2:Y:S01]  /*0160*/  LDG.E.EL R18, desc[UR4][R14.64] ;  /* 0x000000040e127981 */ /* 0x0004a2000c2e1900 */
[----:B----4-:R-:W-:-:S04]  /*0170*/  IMAD.WIDE R10, R19, 0x4, R10 ;  /* 0x00000004130a7825 */ /* 0x010fc800078e020a */
[----:B-----5:R-:W-:Y:S01]  /*0180*/  IMAD.WIDE R12, R19, 0x4, R12 ;  /* 0x00000004130c7825 */ /* 0x020fe200078e020c */
[----:B------:R4:W5:Y:S04]  /*0190*/  LDG.E.EL R8, desc[UR4][R10.64] ;  /* 0x000000040a087981 */ /* 0x000968000c2e1900 */
[----:B------:R-:W5:Y:S01]  /*01a0*/  LDG.E.EL R9, desc[UR4][R12.64] ;  /* 0x000000040c097981 */ /* 0x000f62000c2e1900 */
[----:B---3--:R-:W-:-:S05]  /*01b0*/  IMAD.WIDE R2, R0, 0x4, R2 ;  /* 0x0000000400027825 */ /* 0x008fca00078e0202 */
[----:B------:R-:W5:Y:S01]  /*01c0*/  LDG.E.64 R6, desc[UR4][R2.64] ;  /* 0x0000000402067981 */ /* 0x000f62000c1e1b00 */
[----:B0-2---:R-:W-:-:S04]  /*01d0*/  IMAD.WIDE R14, R19, 0x4, R16 ;  /* 0x00000004130e7825 */ /* 0x005fc800078e0210 */
[----:B-1----:R-:W-:Y:S02]  /*01e0*/  IMAD.WIDE R16, R19, 0x4, R4 ;  /* 0x0000000413107825 */ /* 0x002fe400078e0204 */
[----:B------:R-:W2:Y:S01]  /*01f0*/  LDG.E.EL R14, desc[UR4][R14.64] ;  /* 0x000000040e0e7981 */ /* 0x000ea2000c2e1900 */
[----:B----4-:R-:W-:Y:S01]  /*0200*/  HFMA2.MMA R10, -RZ, RZ, 1.625, 0 ;  /* 0x3e800000ff0a7435 */ /* 0x010fe200000001ff */
[----:B------:R-:W0:Y:S02]  /*0210*/  LDC.64 R4, c[0x0][0x240] ;  /* 0x00009000ff047b82 */ /* 0x000e240000000a00 */
[----:B------:R-:W2:Y:S01]  /*0220*/  LDG.E.EL R17, desc[UR4][R16.64] ;  /* 0x0000000410117981 */ /* 0x000ea2000c2e1900 */
[----:B0-----:R-:W-:-:S04]  /*0230*/  IMAD.WIDE R4, R0, 0x4, R4 ;  /* 0x0000000400047825 */ /* 0x001fc800078e0204 */
[----:B------:R-:W-:-:S04]  /*0240*/  FADD R18, R18, 9.9999997473787516356e-06 ;  /* 0x3727c5ac12127421 */ /* 0x000fc80000000000 */
[----:B------:R-:W0:Y:S02]  /*0250*/  MUFU.SQRT R19, R18 ;  /* 0x0000001200137308 */ /* 0x000e240000002000 */
[C---:B0-----:R-:W-:Y:S02]  /*0260*/  FSETP.GT.AND P0, PT, R19.reuse, 8.50705917302346158658e+37, PT ;  /* 0x7e8000001300780b */ /* 0x041fe40003f04000 */
[----:B------:R-:W-:-:S11]  /*0270*/  FSETP.GEU.AND P1, PT, R19, 1.175494350822287508e-38, PT ;  /* 0x008000001300780b */ /* 0x000fd60003f2e000 */
[----:B------:R-:W-:-:S04]  /*0280*/  @P0 FMUL R19, R19, 0.25 ;  /* 0x3e80000013130820 */ /* 0x000fc80000400000 */
[----:B------:R-:W-:-:S06]  /*0290*/  @!P1 FMUL R19, R19, 16777216 ;  /* 0x4b80000013139820 */ /* 0x000fcc0000400000 */
[----:B------:R-:W0:Y:S01]  /*02a0*/  MUFU.RCP R19, R19 ;  /* 0x0000001300137308 */ /* 0x000e220000001000 */
[----:B------:R-:W-:Y:S01]  /*02b0*/  FSEL R10, R10, 1, P0 ;  /* 0x3f8000000a0a7808 */ /* 0x000fe20000000000 */
[--C-:B-----5:R-:W-:Y:S01]  /*02c0*/  FADD R6, R6, R8.reuse ;  /* 0x0000000806067221 */ /* 0x120fe20000000000 */
[----:B------:R-:W-:-:S03]  /*02d0*/  FADD R7, R7, R8 ;  /* 0x0000000807077221 */ /* 0x000fc60000000000 */
[----:B------:R-:W-:Y:S01]  /*02e0*/  @!P1 FMUL R10, R10, 16777216 ;  /* 0x4b8000000a0a9820 */ /* 0x000fe20000400000 */
[C---:B------:R-:W-:Y:S01]  /*02f0*/  FADD R8, -R9.reuse, R6 ;  /* 0x0000000609087221 */ /* 0x040fe20000000100 */
[----:B------:R-:W-:Y:S02]  /*0300*/  FADD R9, -R9, R7 ;  /* 0x0000000709097221 */ /* 0x000fe40000000100 */
[----:B0-----:R-:W-:-:S04]  /*0310*/  FMUL R10, R19, R10 ;  /* 0x0000000a130a7220 */ /* 0x001fc80000400000 */
[-C--:B------:R-:W-:Y:S01]  /*0320*/  FMUL R8, R8, R10.reuse ;  /* 0x0000000a08087220 */ /* 0x080fe20000400000 */
[----:B------:R-:W-:-:S03]  /*0330*/  FMUL R10, R9, R10 ;  /* 0x0000000a090a7220 */ /* 0x000fc60000400000 */
[C-C-:B--2---:R-:W-:Y:S01]  /*0340*/  FFMA R8, R14.reuse, R8, R17.reuse ;  /* 0x000000080e087223 */ /* 0x144fe20000000011 */
[----:B------:R-:W-:Y:S01]  /*0350*/  FFMA R9, R14, R10, R17 ;  /* 0x0000000a0e097223 */ /* 0x000fe20000000011 */
[----:B------:R-:W-:Y:S04]  /*0360*/  STG.E.64 desc[UR4][R2.64], R6 ;  /* 0x0000000602007986 */ /* 0x000fe8000c101b04 */
[----:B------:R-:W-:Y:S01]  /*0370*/  STG.E.64 desc[UR4][R4.64], R8 ;  /* 0x0000000804007986 */ /* 0x000fe2000c101b04 */
[----:B------:R-:W-:Y:S05]  /*0380*/  EXIT ;  /* 0x000000000000794d */ /* 0x000fea0003800000 */
.L_x_0:
[----:B------:R-:W-:-:S00]  /*0390*/  BRA `(.L_x_0) ;  /* 0xfffffffc00fc7947 */ /* 0x000fc0000383ffff */
[----:B------:R-:W-:-:S00]  /*03a0*/  NOP ;  /* 0x0000000000007918 */ /* 0x000fc00000000000 */
        /* <DEDUP_REMOVED lines=13> */
.L_x_1:


//--------------------- .nv.global.init           --------------------------
	.section	.nv.global.init,"aw",@progbits
.nv.global.init:
	.type		_$_str,@object
	.size		_$_str,(_$_str_$_2 - _$_str)
_$_str:
        /*0000*/ 	.byte	0x5f, 0x5f, 0x43, 0x55, 0x44, 0x41, 0x5f, 0x46, 0x54, 0x5a, 0x00
	.type		_$_str_$_2,@object
	.size		_$_str_$_2,(.L_1 - _$_str_$_2)
_$_str_$_2:
        /*000b*/ 	.byte	0x5f, 0x5f, 0x43, 0x55, 0x44, 0x41, 0x5f, 0x50, 0x52, 0x45, 0x43, 0x5f, 0x53, 0x51, 0x52, 0x54
        /*001b*/ 	.byte	0x00
.L_1:


//--------------------- .nv.constant0.triton_poi_fused__native_batch_norm_legit_no_training_convolution_22 --------------------------
	.section	.nv.constant0.triton_poi_fused__native_batch_norm_legit_no_training_convolution_22,"a",@progbits
	.sectionflags	@""
	.align	4
.nv.constant0.triton_poi_fused__native_batch_norm_legit_no_training_convolution_22:
	.zero		588
